//
// Generated by NVIDIA NVVM Compiler
//
// Compiler Build ID: CL-36424714
// Cuda compilation tools, release 13.0, V13.0.88
// Based on NVVM 20.0.0
//

.version 9.0
.target sm_100
.address_size 64

	// .globl	_Z11naiveSearchPcS_PiS0_S0_

.visible .entry _Z11naiveSearchPcS_PiS0_S0_(
	.param .u64 .ptr .align 1 _Z11naiveSearchPcS_PiS0_S0__param_0,
	.param .u64 .ptr .align 1 _Z11naiveSearchPcS_PiS0_S0__param_1,
	.param .u64 .ptr .align 1 _Z11naiveSearchPcS_PiS0_S0__param_2,
	.param .u64 .ptr .align 1 _Z11naiveSearchPcS_PiS0_S0__param_3,
	.param .u64 .ptr .align 1 _Z11naiveSearchPcS_PiS0_S0__param_4
)
{
	.reg .pred 	%p<9>;
	.reg .b16 	%rs<3>;
	.reg .b32 	%r<32>;
	.reg .b64 	%rd<15>;

	ld.param.u64 	%rd3, [_Z11naiveSearchPcS_PiS0_S0__param_0];
	ld.param.u64 	%rd4, [_Z11naiveSearchPcS_PiS0_S0__param_1];
	ld.param.u64 	%rd6, [_Z11naiveSearchPcS_PiS0_S0__param_2];
	ld.param.u64 	%rd7, [_Z11naiveSearchPcS_PiS0_S0__param_3];
	ld.param.u64 	%rd5, [_Z11naiveSearchPcS_PiS0_S0__param_4];
	cvta.to.global.u64 	%rd8, %rd7;
	cvta.to.global.u64 	%rd9, %rd6;
	ld.global.u32 	%r14, [%rd9];
	ld.global.u32 	%r1, [%rd8];
	mov.u32 	%r15, %tid.x;
	mov.u32 	%r16, %ntid.x;
	div.u32 	%r17, %r14, %r16;
	mul.lo.s32 	%r28, %r17, %r15;
	add.s32 	%r18, %r28, %r17;
	add.s32 	%r19, %r16, -1;
	setp.eq.s32 	%p1, %r15, %r19;
	sub.s32 	%r20, %r14, %r1;
	selp.b32 	%r3, %r20, %r18, %p1;
	setp.le.s32 	%p2, %r3, %r28;
	mov.b32 	%r31, 0;
	@%p2 bra 	$L__BB0_7;
	setp.lt.s32 	%p3, %r1, 1;
	@%p3 bra 	$L__BB0_6;
	cvta.to.global.u64 	%rd1, %rd3;
	cvta.to.global.u64 	%rd2, %rd4;
	add.s32 	%r4, %r1, 10;
	mov.b32 	%r31, 0;
$L__BB0_3:
	mov.b32 	%r30, 0;
$L__BB0_4:
	add.s32 	%r24, %r30, %r28;
	cvt.s64.s32 	%rd10, %r24;
	add.s64 	%rd11, %rd1, %rd10;
	ld.global.u8 	%rs1, [%rd11];
	cvt.u64.u32 	%rd12, %r30;
	add.s64 	%rd13, %rd2, %rd12;
	ld.global.u8 	%rs2, [%rd13];
	setp.eq.s16 	%p5, %rs1, %rs2;
	selp.b32 	%r25, %r30, %r4, %p5;
	add.s32 	%r30, %r25, 1;
	setp.lt.s32 	%p6, %r30, %r1;
	@%p6 bra 	$L__BB0_4;
	setp.eq.s32 	%p7, %r30, %r1;
	selp.u32 	%r26, 1, 0, %p7;
	add.s32 	%r31, %r31, %r26;
	add.s32 	%r28, %r28, 1;
	setp.eq.s32 	%p8, %r28, %r3;
	@%p8 bra 	$L__BB0_7;
	bra.uni 	$L__BB0_3;
$L__BB0_6:
	setp.eq.s32 	%p4, %r1, 0;
	sub.s32 	%r21, %r3, %r28;
	selp.b32 	%r31, %r21, 0, %p4;
$L__BB0_7:
	cvta.to.global.u64 	%rd14, %rd5;
	bar.sync 	0;
	atom.global.add.u32 	%r27, [%rd14], %r31;
	ret;

}


// ===== COMPILED SASS (sm_100) =====

	.target	sm_100

	.elftype	@"ET_EXEC"


//--------------------- .note.nv.tkinfo           --------------------------
	.section	.note.nv.tkinfo,"",@"SHT_NOTE"
	.sectionflags	@"SHF_NOTE_NV_TKINFO"
	.tkinfo
        /*0018*/ 	.word	0x00000002
        /*0030*/ 	.string	""
        /*0030*/ 	.string	"ptxas"
        /*0030*/ 	.string	"Cuda compilation tools, release 13.0, V13.0.88"
        /*0030*/ 	.string	"Build cuda_13.0.r13.0/compiler.36424714_0"
        /*0030*/ 	.string	"-arch sm_100 -m 64 "



//--------------------- .note.nv.cuinfo           --------------------------
	.section	.note.nv.cuinfo,"",@"SHT_NOTE"
	.sectionflags	@"SHF_NOTE_NV_CUINFO"
        /*0018*/ 	.short	0x0002
        /*001a*/ 	.short	0x0064
        /*001c*/ 	.short	0x0082
	.zero		2


//--------------------- .nv.info                  --------------------------
	.section	.nv.info,"",@"SHT_CUDA_INFO"
	.align	4


	//----- nvinfo : EIATTR_REGCOUNT
	.align		4
        /*0000*/ 	.byte	0x04, 0x2f
        /*0002*/ 	.short	(.L_1 - .L_0)
	.align		4
.L_0:
        /*0004*/ 	.word	index@(_Z11naiveSearchPcS_PiS0_S0_)
        /*0008*/ 	.word	0x0000000d


	//----- nvinfo : EIATTR_FRAME_SIZE
	.align		4
.L_1:
        /*000c*/ 	.byte	0x04, 0x11
        /*000e*/ 	.short	(.L_3 - .L_2)
	.align		4
.L_2:
        /*0010*/ 	.word	index@(_Z11naiveSearchPcS_PiS0_S0_)
        /*0014*/ 	.word	0x00000000


	//----- nvinfo : EIATTR_MIN_STACK_SIZE
	.align		4
.L_3:
        /*0018*/ 	.byte	0x04, 0x12
        /*001a*/ 	.short	(.L_5 - .L_4)
	.align		4
.L_4:
        /*001c*/ 	.word	index@(_Z11naiveSearchPcS_PiS0_S0_)
        /*0020*/ 	.word	0x00000000
.L_5:


//--------------------- .nv.compat                --------------------------
	.section	.nv.compat,"",@"SHT_CUDA_COMPAT_INFO"
	.align	4
        /*0000*/ 	.byte	0x02, 0x09, 0x00, 0x00, 0x02, 0x02, 0x01, 0x00, 0x02, 0x05, 0x05, 0x00, 0x03, 0x07, 0x01, 0x01
        /*0010*/ 	.byte	0x02, 0x03, 0x00, 0x00, 0x02, 0x06, 0x01, 0x00, 0x04, 0x0b, 0x08, 0x00, 0x09, 0x00, 0x00, 0x00
        /*0020*/ 	.byte	0x00, 0x00, 0x00, 0x00


//--------------------- .nv.info._Z11naiveSearchPcS_PiS0_S0_ --------------------------
	.section	.nv.info._Z11naiveSearchPcS_PiS0_S0_,"",@"SHT_CUDA_INFO"
	.sectionflags	@""
	.align	4


	//----- nvinfo : EIATTR_CUDA_API_VERSION
	.align		4
        /*0000*/ 	.byte	0x04, 0x37
        /*0002*/ 	.short	(.L_7 - .L_6)
.L_6:
        /*0004*/ 	.word	0x00000082


	//----- nvinfo : EIATTR_KPARAM_INFO
	.align		4
.L_7:
        /*0008*/ 	.byte	0x04, 0x17
        /*000a*/ 	.short	(.L_9 - .L_8)
.L_8:
        /*000c*/ 	.word	0x00000000
        /*0010*/ 	.short	0x0004
        /*0012*/ 	.short	0x0020
        /*0014*/ 	.byte	0x00, 0xf5, 0x21, 0x00


	//----- nvinfo : EIATTR_KPARAM_INFO
	.align		4
.L_9:
        /*0018*/ 	.byte	0x04, 0x17
        /*001a*/ 	.short	(.L_11 - .L_10)
.L_10:
        /*001c*/ 	.word	0x00000000
        /*0020*/ 	.short	0x0003
        /*0022*/ 	.short	0x0018
        /*0024*/ 	.byte	0x00, 0xf5, 0x21, 0x00


	//----- nvinfo : EIATTR_KPARAM_INFO
	.align		4
.L_11:
        /*0028*/ 	.byte	0x04, 0x17
        /*002a*/ 	.short	(.L_13 - .L_12)
.L_12:
        /*002c*/ 	.word	0x00000000
        /*0030*/ 	.short	0x0002
        /*0032*/ 	.short	0x0010
        /*0034*/ 	.byte	0x00, 0xf5, 0x21, 0x00


	//----- nvinfo : EIATTR_KPARAM_INFO
	.align		4
.L_13:
        /*0038*/ 	.byte	0x04, 0x17
        /*003a*/ 	.short	(.L_15 - .L_14)
.L_14:
        /*003c*/ 	.word	0x00000000
        /*0040*/ 	.short	0x0001
        /*0042*/ 	.short	0x0008
        /*0044*/ 	.byte	0x00, 0xf5, 0x21, 0x00


	//----- nvinfo : EIATTR_KPARAM_INFO
	.align		4
.L_15:
        /*0048*/ 	.byte	0x04, 0x17
        /*004a*/ 	.short	(.L_17 - .L_16)
.L_16:
        /*004c*/ 	.word	0x00000000
        /*0050*/ 	.short	0x0000
        /*0052*/ 	.short	0x0000
        /*0054*/ 	.byte	0x00, 0xf5, 0x21, 0x00


	//----- nvinfo : EIATTR_SPARSE_MMA_MASK
	.align		4
.L_17:
        /*0058*/ 	.byte	0x03, 0x50
        /*005a*/ 	.short	0x0000


	//----- nvinfo : EIATTR_MAXREG_COUNT
	.align		4
        /*005c*/ 	.byte	0x03, 0x1b
        /*005e*/ 	.short	0x00ff


	//----- nvinfo : EIATTR_NUM_BARRIERS
	.align		4
        /*0060*/ 	.byte	0x02, 0x4c
        /*0062*/ 	.byte	0x01
	.zero		1


	//----- nvinfo : EIATTR_MERCURY_ISA_VERSION
	.align		4
        /*0064*/ 	.byte	0x03, 0x5f
        /*0066*/ 	.short	0x0101


	//----- nvinfo : EIATTR_INT_WARP_WIDE_INSTR_OFFSETS
	.align		4
        /*0068*/ 	.byte	0x04, 0x31
        /*006a*/ 	.short	(.L_19 - .L_18)


	//   ....[0]....
.L_18:
        /*006c*/ 	.word	0x00000470


	//   ....[1]....
        /*0070*/ 	.word	0x00000490


	//----- nvinfo : EIATTR_VRC_CTA_INIT_COUNT
	.align		4
.L_19:
        /*0074*/ 	.byte	0x02, 0x4a
	.zero		1
	.zero		1


	//----- nvinfo : EIATTR_EXIT_INSTR_OFFSETS
	.align		4
        /*0078*/ 	.byte	0x04, 0x1c
        /*007a*/ 	.short	(.L_21 - .L_20)


	//   ....[0]....
.L_20:
        /*007c*/ 	.word	0x000004f0


	//----- nvinfo : EIATTR_CRS_STACK_SIZE
	.align		4
.L_21:
        /*0080*/ 	.byte	0x04, 0x1e
        /*0082*/ 	.short	(.L_23 - .L_22)
.L_22:
        /*0084*/ 	.word	0x00000000


	//----- nvinfo : EIATTR_CBANK_PARAM_SIZE
	.align		4
.L_23:
        /*0088*/ 	.byte	0x03, 0x19
        /*008a*/ 	.short	0x0028


	//----- nvinfo : EIATTR_PARAM_CBANK
	.align		4
        /*008c*/ 	.byte	0x04, 0x0a
        /*008e*/ 	.short	(.L_25 - .L_24)
	.align		4
.L_24:
        /*0090*/ 	.word	index@(.nv.constant0._Z11naiveSearchPcS_PiS0_S0_)
        /*0094*/ 	.short	0x0380
        /*0096*/ 	.short	0x0028


	//----- nvinfo : EIATTR_SW_WAR
	.align		4
.L_25:
        /*0098*/ 	.byte	0x04, 0x36
        /*009a*/ 	.short	(.L_27 - .L_26)
.L_26:
        /*009c*/ 	.word	0x00000008
.L_27:


//--------------------- .nv.callgraph             --------------------------
	.section	.nv.callgraph,"",@"SHT_CUDA_CALLGRAPH"
	.align	4
	.sectionentsize	8
	.align		4
        /*0000*/ 	.word	0x00000000
	.align		4
        /*0004*/ 	.word	0xffffffff
	.align		4
        /*0008*/ 	.word	0x00000000
	.align		4
        /*000c*/ 	.word	0xfffffffe
	.align		4
        /*0010*/ 	.word	0x00000000
	.align		4
        /*0014*/ 	.word	0xfffffffd
	.align		4
        /*0018*/ 	.word	0x00000000
	.align		4
        /*001c*/ 	.word	0xfffffffc


//--------------------- .text._Z11naiveSearchPcS_PiS0_S0_ --------------------------
	.section	.text._Z11naiveSearchPcS_PiS0_S0_,"ax",@progbits
	.align	128
        .global         _Z11naiveSearchPcS_PiS0_S0_
        .type           _Z11naiveSearchPcS_PiS0_S0_,@function
        .size           _Z11naiveSearchPcS_PiS0_S0_,(.L_x_8 - _Z11naiveSearchPcS_PiS0_S0_)
        .other          _Z11naiveSearchPcS_PiS0_S0_,@"STO_CUDA_ENTRY STV_DEFAULT"
_Z11naiveSearchPcS_PiS0_S0_:
.text._Z11naiveSearchPcS_PiS0_S0_:
[----:B------:R-:W-:Y:S08]  /*0000*/  LDC R1, c[0x0][0x37c] ;  /* 0x0000df00ff017b82 */ /* 0x000ff00000000800 */
[----:B------:R-:W0:Y:S01]  /*0010*/  LDC.64 R2, c[0x0][0x390] ;  /* 0x0000e400ff027b82 */ /* 0x000e220000000a00 */
[----:B------:R-:W0:Y:S07]  /*0020*/  LDCU.64 UR6, c[0x0][0x358] ;  /* 0x00006b00ff0677ac */ /* 0x000e2e0008000a00 */
[----:B------:R-:W1:Y:S01]  /*0030*/  LDC.64 R4, c[0x0][0x398] ;  /* 0x0000e600ff047b82 */ /* 0x000e620000000a00 */
[----:B------:R-:W2:Y:S01]  /*0040*/  LDCU UR5, c[0x0][0x360] ;  /* 0x00006c00ff0577ac */ /* 0x000ea20008000800 */
[----:B------:R-:W3:Y:S01]  /*0050*/  LDCU.128 UR8, c[0x0][0x380] ;  /* 0x00007000ff0877ac */ /* 0x000ee20008000c00 */
[----:B0-----:R-:W4:Y:S04]  /*0060*/  LDG.E R3, desc[UR6][R2.64] ;  /* 0x0000000602037981 */ /* 0x001f28000c1e1900 */
[----:B-1----:R0:W5:Y:S01]  /*0070*/  LDG.E R0, desc[UR6][R4.64] ;  /* 0x0000000604007981 */ /* 0x002162000c1e1900 */
[----:B--2---:R-:W1:Y:S01]  /*0080*/  I2F.U32.RP R8, UR5 ;  /* 0x0000000500087d06 */ /* 0x004e620008209000 */
[----:B------:R-:W-:Y:S01]  /*0090*/  ISETP.NE.U32.AND P2, PT, RZ, UR5, PT ;  /* 0x00000005ff007c0c */ /* 0x000fe2000bf45070 */
[----:B------:R-:W-:Y:S01]  /*00a0*/  UIADD3 UR4, UPT, UPT, UR5, -0x1, URZ ;  /* 0xffffffff05047890 */ /* 0x000fe2000fffe0ff */
[----:B------:R-:W-:Y:S01]  /*00b0*/  BSSY.RECONVERGENT B0, `(.L_x_0) ;  /* 0x000003a000007945 */ /* 0x000fe20003800200 */
[----:B0-----:R-:W0:Y:S04]  /*00c0*/  S2R R5, SR_TID.X ;  /* 0x0000000000057919 */ /* 0x001e280000002100 */
[----:B-1----:R-:W1:Y:S02]  /*00d0*/  MUFU.RCP R8, R8 ;  /* 0x0000000800087308 */ /* 0x002e640000001000 */
[----:B-1----:R-:W-:-:S02]  /*00e0*/  VIADD R6, R8, 0xffffffe ;  /* 0x0ffffffe08067836 */ /* 0x002fc40000000000 */
[----:B------:R-:W-:-:S04]  /*00f0*/  IMAD.MOV.U32 R8, RZ, RZ, RZ ;  /* 0x000000ffff087224 */ /* 0x000fc800078e00ff */
[----:B------:R1:W2:Y:S02]  /*0100*/  F2I.FTZ.U32.TRUNC.NTZ R7, R6 ;  /* 0x0000000600077305 */ /* 0x0002a4000021f000 */
[----:B-1----:R-:W-:Y:S02]  /*0110*/  IMAD.MOV.U32 R6, RZ, RZ, RZ ;  /* 0x000000ffff067224 */ /* 0x002fe400078e00ff */
[----:B--2---:R-:W-:-:S04]  /*0120*/  IMAD.MOV R9, RZ, RZ, -R7 ;  /* 0x000000ffff097224 */ /* 0x004fc800078e0a07 */
[----:B------:R-:W-:-:S04]  /*0130*/  IMAD R9, R9, UR5, RZ ;  /* 0x0000000509097c24 */ /* 0x000fc8000f8e02ff */
[----:B------:R-:W-:-:S06]  /*0140*/  IMAD.HI.U32 R2, R7, R9, R6 ;  /* 0x0000000907027227 */ /* 0x000fcc00078e0006 */
[----:B----4-:R-:W-:-:S05]  /*0150*/  IMAD.HI.U32 R2, R2, R3, RZ ;  /* 0x0000000302027227 */ /* 0x010fca00078e00ff */
[----:B------:R-:W-:-:S05]  /*0160*/  IADD3 R4, PT, PT, -R2, RZ, RZ ;  /* 0x000000ff02047210 */ /* 0x000fca0007ffe1ff */
[----:B------:R-:W-:-:S05]  /*0170*/  IMAD R4, R4, UR5, R3 ;  /* 0x0000000504047c24 */ /* 0x000fca000f8e0203 */
[----:B------:R-:W-:-:S13]  /*0180*/  ISETP.GE.U32.AND P0, PT, R4, UR5, PT ;  /* 0x0000000504007c0c */ /* 0x000fda000bf06070 */
[----:B------:R-:W-:Y:S02]  /*0190*/  @P0 VIADD R4, R4, -UR5 ;  /* 0x8000000504040c36 */ /* 0x000fe40008000000 */
[----:B------:R-:W-:Y:S01]  /*01a0*/  @P0 VIADD R2, R2, 0x1 ;  /* 0x0000000102020836 */ /* 0x000fe20000000000 */
[----:B0-----:R-:W-:Y:S02]  /*01b0*/  ISETP.NE.AND P0, PT, R5, UR4, PT ;  /* 0x0000000405007c0c */ /* 0x001fe4000bf05270 */
[----:B------:R-:W-:-:S13]  /*01c0*/  ISETP.GE.U32.AND P1, PT, R4, UR5, PT ;  /* 0x0000000504007c0c */ /* 0x000fda000bf26070 */
[----:B------:R-:W-:Y:S01]  /*01d0*/  @P1 VIADD R2, R2, 0x1 ;  /* 0x0000000102021836 */ /* 0x000fe20000000000 */
[----:B------:R-:W-:-:S05]  /*01e0*/  @!P2 LOP3.LUT R2, RZ, UR5, RZ, 0x33, !PT ;  /* 0x00000005ff02ac12 */ /* 0x000fca000f8e33ff */
[----:B------:R-:W-:-:S05]  /*01f0*/  IMAD R5, R2, R5, RZ ;  /* 0x0000000502057224 */ /* 0x000fca00078e02ff */
[----:B------:R-:W-:Y:S01]  /*0200*/  IADD3 R6, PT, PT, R2, R5, RZ ;  /* 0x0000000502067210 */ /* 0x000fe20007ffe0ff */
[----:B-----5:R-:W-:-:S05]  /*0210*/  @!P0 IMAD.IADD R6, R3, 0x1, -R0 ;  /* 0x0000000103068824 */ /* 0x020fca00078e0a00 */
[----:B------:R-:W-:-:S13]  /*0220*/  ISETP.GT.AND P0, PT, R6, R5, PT ;  /* 0x000000050600720c */ /* 0x000fda0003f04270 */
[----:B---3--:R-:W-:Y:S05]  /*0230*/  @!P0 BRA `(.L_x_1) ;  /* 0x0000000000848947 */ /* 0x008fea0003800000 */
[----:B------:R-:W-:Y:S01]  /*0240*/  ISETP.GE.AND P0, PT, R0, 0x1, PT ;  /* 0x000000010000780c */ /* 0x000fe20003f06270 */
[----:B------:R-:W-:-:S12]  /*0250*/  IMAD.MOV.U32 R7, RZ, RZ, R5 ;  /* 0x000000ffff077224 */ /* 0x000fd800078e0005 */
[----:B------:R-:W-:Y:S05]  /*0260*/  @!P0 BRA `(.L_x_2) ;  /* 0x00000000006c8947 */ /* 0x000fea0003800000 */
[----:B------:R-:W-:Y:S01]  /*0270*/  BSSY.RECONVERGENT B1, `(.L_x_3) ;  /* 0x0000019000017945 */ /* 0x000fe20003800200 */
[----:B------:R-:W-:Y:S01]  /*0280*/  IADD3 R9, PT, PT, R0, 0xa, RZ ;  /* 0x0000000a00097810 */ /* 0x000fe20007ffe0ff */
[----:B------:R-:W-:-:S07]  /*0290*/  IMAD.MOV.U32 R8, RZ, RZ, RZ ;  /* 0x000000ffff087224 */ /* 0x000fce00078e00ff */
.L_x_6:
[----:B------:R-:W-:Y:S01]  /*02a0*/  BSSY.RECONVERGENT B2, `(.L_x_4) ;  /* 0x000000e000027945 */ /* 0x000fe20003800200 */
[----:B------:R-:W-:-:S07]  /*02b0*/  IMAD.MOV.U32 R10, RZ, RZ, RZ ;  /* 0x000000ffff0a7224 */ /* 0x000fce00078e00ff */
.L_x_5:
[C---:B------:R-:W-:Y:S01]  /*02c0*/  IMAD.IADD R3, R10.reuse, 0x1, R7 ;  /* 0x000000010a037824 */ /* 0x040fe200078e0207 */
[----:B------:R-:W-:-:S04]  /*02d0*/  IADD3 R4, P1, PT, R10, UR10, RZ ;  /* 0x0000000a0a047c10 */ /* 0x000fc8000ff3e0ff */
[C---:B------:R-:W-:Y:S02]  /*02e0*/  IADD3 R2, P0, PT, R3.reuse, UR8, RZ ;  /* 0x0000000803027c10 */ /* 0x040fe4000ff1e0ff */
[----:B------:R-:W-:Y:S02]  /*02f0*/  IADD3.X R5, PT, PT, RZ, UR11, RZ, P1, !PT ;  /* 0x0000000bff057c10 */ /* 0x000fe40008ffe4ff */
[----:B------:R-:W-:-:S04]  /*0300*/  LEA.HI.X.SX32 R3, R3, UR9, 0x1, P0 ;  /* 0x0000000903037c11 */ /* 0x000fc800080f0eff */
[----:B------:R-:W2:Y:S04]  /*0310*/  LDG.E.U8 R5, desc[UR6][R4.64] ;  /* 0x0000000604057981 */ /* 0x000ea8000c1e1100 */
[----:B------:R-:W2:Y:S02]  /*0320*/  LDG.E.U8 R2, desc[UR6][R2.64] ;  /* 0x0000000602027981 */ /* 0x000ea4000c1e1100 */
[----:B--2---:R-:W-:-:S04]  /*0330*/  ISETP.NE.AND P0, PT, R2, R5, PT ;  /* 0x000000050200720c */ /* 0x004fc80003f05270 */
[----:B------:R-:W-:-:S05]  /*0340*/  SEL R10, R10, R9, !P0 ;  /* 0x000000090a0a7207 */ /* 0x000fca0004000000 */
[----:B------:R-:W-:-:S05]  /*0350*/  VIADD R10, R10, 0x1 ;  /* 0x000000010a0a7836 */ /* 0x000fca0000000000 */
[----:B------:R-:W-:-:S13]  /*0360*/  ISETP.GE.AND P0, PT, R10, R0, PT ;  /* 0x000000000a00720c */ /* 0x000fda0003f06270 */
[----:B------:R-:W-:Y:S05]  /*0370*/  @!P0 BRA `(.L_x_5) ;  /* 0xfffffffc00d08947 */ /* 0x000fea000383ffff */
[----:B------:R-:W-:Y:S05]  /*0380*/  BSYNC.RECONVERGENT B2 ;  /* 0x0000000000027941 */ /* 0x000fea0003800200 */
.L_x_4:
[----:B------:R-:W-:Y:S01]  /*0390*/  VIADD R7, R7, 0x1 ;  /* 0x0000000107077836 */ /* 0x000fe20000000000 */
[----:B------:R-:W-:Y:S02]  /*03a0*/  ISETP.NE.AND P0, PT, R10, R0, PT ;  /* 0x000000000a00720c */ /* 0x000fe40003f05270 */
[----:B------:R-:W-:Y:S02]  /*03b0*/  IADD3 R2, PT, PT, R8, 0x1, RZ ;  /* 0x0000000108027810 */ /* 0x000fe40007ffe0ff */
[----:B------:R-:W-:-:S09]  /*03c0*/  ISETP.NE.AND P1, PT, R7, R6, PT ;  /* 0x000000060700720c */ /* 0x000fd20003f25270 */
[----:B------:R-:W-:-:S04]  /*03d0*/  @P0 IMAD.MOV R2, RZ, RZ, R8 ;  /* 0x000000ffff020224 */ /* 0x000fc800078e0208 */
[----:B------:R-:W-:Y:S01]  /*03e0*/  IMAD.MOV.U32 R8, RZ, RZ, R2 ;  /* 0x000000ffff087224 */ /* 0x000fe200078e0002 */
[----:B------:R-:W-:Y:S06]  /*03f0*/  @P1 BRA `(.L_x_6) ;  /* 0xfffffffc00a81947 */ /* 0x000fec000383ffff */
[----:B------:R-:W-:Y:S05]  /*0400*/  BSYNC.RECONVERGENT B1 ;  /* 0x0000000000017941 */ /* 0x000fea0003800200 */
.L_x_3:
[----:B------:R-:W-:Y:S05]  /*0410*/  BRA `(.L_x_1) ;  /* 0x00000000000c7947 */ /* 0x000fea0003800000 */
.L_x_2:
[----:B------:R-:W-:Y:S02]  /*0420*/  ISETP.NE.AND P0, PT, R0, RZ, PT ;  /* 0x000000ff0000720c */ /* 0x000fe40003f05270 */
[----:B------:R-:W-:-:S04]  /*0430*/  IADD3 R6, PT, PT, R6, -R7, RZ ;  /* 0x8000000706067210 */ /* 0x000fc80007ffe0ff */
[----:B------:R-:W-:-:S07]  /*0440*/  SEL R8, R6, RZ, !P0 ;  /* 0x000000ff06087207 */ /* 0x000fce0004000000 */
.L_x_1:
[----:B------:R-:W-:Y:S05]  /*0450*/  BSYNC.RECONVERGENT B0 ;  /* 0x0000000000007941 */ /* 0x000fea0003800200 */
.L_x_0:
[----:B------:R-:W0:Y:S01]  /*0460*/  S2R R0, SR_LANEID ;  /* 0x0000000000007919 */ /* 0x000e220000000000 */
[----:B------:R-:W1:Y:S08]  /*0470*/  REDUX.SUM UR5, R8 ;  /* 0x00000000080573c4 */ /* 0x000e70000000c000 */
[----:B------:R-:W2:Y:S01]  /*0480*/  LDC.64 R2, c[0x0][0x3a0] ;  /* 0x0000e800ff027b82 */ /* 0x000ea20000000a00 */
[----:B------:R-:W-:-:S07]  /*0490*/  VOTEU.ANY UR4, UPT, PT ;  /* 0x0000000000047886 */ /* 0x000fce00038e0100 */
[----:B------:R-:W-:Y:S01]  /*04a0*/  BAR.SYNC.DEFER_BLOCKING 0x0 ;  /* 0x0000000000007b1d */ /* 0x000fe20000010000 */
[----:B------:R-:W-:Y:S01]  /*04b0*/  UFLO.U32 UR4, UR4 ;  /* 0x00000004000472bd */ /* 0x000fe200080e0000 */
[----:B-1----:R-:W-:-:S05]  /*04c0*/  IMAD.U32 R5, RZ, RZ, UR5 ;  /* 0x00000005ff057e24 */ /* 0x002fca000f8e00ff */
[----:B0-----:R-:W-:-:S13]  /*04d0*/  ISETP.EQ.U32.AND P0, PT, R0, UR4, PT ;  /* 0x0000000400007c0c */ /* 0x001fda000bf02070 */
[----:B--2---:R-:W-:Y:S01]  /*04e0*/  @P0 REDG.E.ADD.STRONG.GPU desc[UR6][R2.64], R5 ;  /* 0x000000050200098e */ /* 0x004fe2000c12e106 */
[----:B------:R-:W-:Y:S05]  /*04f0*/  EXIT ;  /* 0x000000000000794d */ /* 0x000fea0003800000 */
.L_x_7:
[----:B------:R-:W-:-:S00]  /*0500*/  BRA `(.L_x_7) ;  /* 0xfffffffc00fc7947 */ /* 0x000fc0000383ffff */
[----:B------:R-:W-:-:S00]  /*0510*/  NOP ;  /* 0x0000000000007918 */ /* 0x000fc00000000000 */
        /* <DEDUP_REMOVED lines=14> */
.L_x_8:


//--------------------- .nv.shared.reserved.0     --------------------------
	.section	.nv.shared.reserved.0,"aw",@nobits
	.weak		__nv_reservedSMEM_offset_0_alias
	.size		__nv_reservedSMEM_offset_0_alias, 0, 64
	.other		__nv_reservedSMEM_offset_0_alias,@"STO_CUDA_RESERVED_SHARED STV_DEFAULT"
__nv_reservedSMEM_offset_0_alias:
	.zero		0
	.zero		64


//--------------------- .nv.constant0._Z11naiveSearchPcS_PiS0_S0_ --------------------------
	.section	.nv.constant0._Z11naiveSearchPcS_PiS0_S0_,"a",@progbits
	.sectionflags	@""
	.align	4
.nv.constant0._Z11naiveSearchPcS_PiS0_S0_:
	.zero		936


//--------------------- SYMBOLS --------------------------

	.type		.nv.reservedSmem.offset0,@object
	.size		.nv.reservedSmem.offset0,0x4
